//
// Generated by NVIDIA NVVM Compiler
//
// Compiler Build ID: CL-36424714
// Cuda compilation tools, release 13.0, V13.0.88
// Based on NVVM 20.0.0
//

.version 9.0
.target sm_100
.address_size 64

	// .globl	_Z23gauss_seidel_block_waveIdEviiiiPKT_PS0_i
.extern .func  (.param .b32 func_retval0) vprintf
(
	.param .b64 vprintf_param_0,
	.param .b64 vprintf_param_1
)
;
.global .align 1 .b8 $str[21] = {66, 108, 111, 99, 107, 32, 111, 117, 116, 32, 111, 102, 32, 98, 111, 117, 110, 100, 115, 10};

.visible .entry _Z23gauss_seidel_block_waveIdEviiiiPKT_PS0_i(
	.param .u32 _Z23gauss_seidel_block_waveIdEviiiiPKT_PS0_i_param_0,
	.param .u32 _Z23gauss_seidel_block_waveIdEviiiiPKT_PS0_i_param_1,
	.param .u32 _Z23gauss_seidel_block_waveIdEviiiiPKT_PS0_i_param_2,
	.param .u32 _Z23gauss_seidel_block_waveIdEviiiiPKT_PS0_i_param_3,
	.param .u64 .ptr .align 1 _Z23gauss_seidel_block_waveIdEviiiiPKT_PS0_i_param_4,
	.param .u64 .ptr .align 1 _Z23gauss_seidel_block_waveIdEviiiiPKT_PS0_i_param_5,
	.param .u32 _Z23gauss_seidel_block_waveIdEviiiiPKT_PS0_i_param_6
)
{
	.reg .pred 	%p<50>;
	.reg .b32 	%r<177>;
	.reg .b64 	%rd<67>;
	.reg .b64 	%fd<41>;

	ld.param.u32 	%r82, [_Z23gauss_seidel_block_waveIdEviiiiPKT_PS0_i_param_0];
	ld.param.u32 	%r83, [_Z23gauss_seidel_block_waveIdEviiiiPKT_PS0_i_param_1];
	ld.param.u32 	%r84, [_Z23gauss_seidel_block_waveIdEviiiiPKT_PS0_i_param_2];
	ld.param.u32 	%r85, [_Z23gauss_seidel_block_waveIdEviiiiPKT_PS0_i_param_3];
	ld.param.u64 	%rd3, [_Z23gauss_seidel_block_waveIdEviiiiPKT_PS0_i_param_4];
	ld.param.u64 	%rd4, [_Z23gauss_seidel_block_waveIdEviiiiPKT_PS0_i_param_5];
	ld.param.u32 	%r86, [_Z23gauss_seidel_block_waveIdEviiiiPKT_PS0_i_param_6];
	cvta.to.global.u64 	%rd1, %rd3;
	cvta.to.global.u64 	%rd2, %rd4;
	div.s32 	%r87, %r84, %r82;
	sub.s32 	%r88, %r86, %r87;
	add.s32 	%r89, %r88, 1;
	max.s32 	%r90, %r89, 0;
	div.s32 	%r91, %r85, %r83;
	add.s32 	%r92, %r91, -1;
	min.s32 	%r93, %r86, %r92;
	mov.u32 	%r94, %ctaid.x;
	add.s32 	%r1, %r90, %r94;
	setp.le.s32 	%p2, %r1, %r93;
	@%p2 bra 	$L__BB0_2;
	mov.u64 	%rd5, $str;
	cvta.global.u64 	%rd6, %rd5;
	{ // callseq 0, 0
	.param .b64 param0;
	st.param.b64 	[param0], %rd6;
	.param .b64 param1;
	st.param.b64 	[param1], 0;
	.param .b32 retval0;
	call.uni (retval0), 
	vprintf, 
	(
	param0, 
	param1
	);
	ld.param.b32 	%r95, [retval0];
	} // callseq 0
$L__BB0_2:
	ld.param.u32 	%r149, [_Z23gauss_seidel_block_waveIdEviiiiPKT_PS0_i_param_1];
	mul.lo.s32 	%r2, %r1, %r149;
	sub.s32 	%r97, %r86, %r1;
	mul.lo.s32 	%r3, %r97, %r82;
	add.s32 	%r98, %r82, %r149;
	add.s32 	%r4, %r98, -1;
	setp.lt.s32 	%p3, %r4, 1;
	@%p3 bra 	$L__BB0_24;
	ld.param.u32 	%r150, [_Z23gauss_seidel_block_waveIdEviiiiPKT_PS0_i_param_1];
	add.s32 	%r5, %r150, -1;
	mov.u32 	%r100, %tid.x;
	add.s32 	%r7, %r2, %r100;
	setp.ne.s32 	%p4, %r7, 0;
	add.s32 	%r101, %r85, -1;
	setp.ne.s32 	%p5, %r7, %r101;
	and.pred  	%p1, %p4, %p5;
	add.s32 	%r102, %r82, %r150;
	add.s32 	%r103, %r102, -2;
	and.b32  	%r8, %r4, 3;
	setp.lt.u32 	%p6, %r103, 3;
	mov.b32 	%r168, 0;
	@%p6 bra 	$L__BB0_18;
	and.b32  	%r105, %r4, 2147483644;
	neg.s32 	%r167, %r105;
	sub.s32 	%r106, %r3, %r100;
	add.s32 	%r107, %r106, 4;
	mad.lo.s32 	%r108, %r85, %r107, %r100;
	add.s32 	%r165, %r108, %r2;
	add.s32 	%r109, %r106, 3;
	mul.lo.s32 	%r164, %r85, %r109;
	add.s32 	%r110, %r106, 2;
	mul.lo.s32 	%r159, %r85, %r110;
	add.s32 	%r111, %r100, %r159;
	add.s32 	%r163, %r111, %r2;
	sub.s32 	%r112, %r106, %r84;
	add.s32 	%r162, %r112, 1;
	sub.s32 	%r113, %r100, %r3;
	add.s32 	%r161, %r113, -4;
	add.s32 	%r114, %r100, %r164;
	add.s32 	%r160, %r114, %r2;
	mul.lo.s32 	%r153, %r85, %r106;
	add.s32 	%r155, %r153, %r85;
	add.s32 	%r115, %r100, %r155;
	add.s32 	%r158, %r115, %r2;
	add.s32 	%r116, %r100, %r84;
	sub.s32 	%r117, %r116, %r3;
	add.s32 	%r157, %r117, -4;
	neg.s32 	%r156, %r82;
	add.s32 	%r154, %r7, %r153;
	add.s32 	%r118, %r106, -1;
	mad.lo.s32 	%r119, %r85, %r118, %r100;
	add.s32 	%r152, %r119, %r2;
	mov.b32 	%r166, 2;
	not.pred 	%p11, %p1;
	cvt.s64.s32 	%rd10, %r7;
	mul.wide.s32 	%rd17, %r85, 8;
$L__BB0_5:
	mov.u32 	%r28, %r156;
	add.s32 	%r120, %r166, -2;
	add.s32 	%r121, %r28, 2;
	max.s32 	%r122, %r121, 1;
	min.s32 	%r123, %r120, %r5;
	setp.lt.u32 	%p7, %r100, %r122;
	setp.gt.s32 	%p8, %r100, %r123;
	or.pred  	%p9, %p7, %p8;
	@%p9 bra 	$L__BB0_8;
	setp.eq.s32 	%p10, %r161, -4;
	or.pred  	%p12, %p11, %p10;
	setp.eq.s32 	%p13, %r162, 0;
	or.pred  	%p14, %p12, %p13;
	@%p14 bra 	$L__BB0_8;
	mul.wide.s32 	%rd7, %r152, 8;
	add.s64 	%rd8, %rd2, %rd7;
	ld.global.f64 	%fd1, [%rd8];
	cvt.s64.s32 	%rd9, %r153;
	add.s64 	%rd11, %rd10, %rd9;
	shl.b64 	%rd12, %rd11, 3;
	add.s64 	%rd13, %rd2, %rd12;
	ld.global.f64 	%fd2, [%rd13+-8];
	add.f64 	%fd3, %fd1, %fd2;
	mul.wide.s32 	%rd14, %r158, 8;
	add.s64 	%rd15, %rd1, %rd14;
	ld.global.f64 	%fd4, [%rd15];
	add.f64 	%fd5, %fd3, %fd4;
	add.s64 	%rd16, %rd1, %rd12;
	ld.global.f64 	%fd6, [%rd16+8];
	add.f64 	%fd7, %fd5, %fd6;
	mul.f64 	%fd8, %fd7, 0d3FD0000000000000;
	add.s64 	%rd18, %rd8, %rd17;
	st.global.f64 	[%rd18], %fd8;
$L__BB0_8:
	bar.sync 	0;
	add.s32 	%r124, %r166, -1;
	add.s32 	%r125, %r28, 3;
	max.s32 	%r126, %r125, 1;
	min.s32 	%r127, %r124, %r5;
	setp.lt.u32 	%p15, %r100, %r126;
	setp.gt.s32 	%p16, %r100, %r127;
	or.pred  	%p17, %p15, %p16;
	@%p17 bra 	$L__BB0_11;
	setp.eq.s32 	%p18, %r161, -3;
	or.pred  	%p20, %p11, %p18;
	setp.eq.s32 	%p21, %r162, -1;
	or.pred  	%p22, %p20, %p21;
	@%p22 bra 	$L__BB0_11;
	mul.wide.s32 	%rd19, %r154, 8;
	add.s64 	%rd20, %rd2, %rd19;
	ld.global.f64 	%fd9, [%rd20];
	cvt.s64.s32 	%rd21, %r155;
	add.s64 	%rd23, %rd10, %rd21;
	shl.b64 	%rd24, %rd23, 3;
	add.s64 	%rd25, %rd2, %rd24;
	ld.global.f64 	%fd10, [%rd25+-8];
	add.f64 	%fd11, %fd9, %fd10;
	mul.wide.s32 	%rd26, %r163, 8;
	add.s64 	%rd27, %rd1, %rd26;
	ld.global.f64 	%fd12, [%rd27];
	add.f64 	%fd13, %fd11, %fd12;
	add.s64 	%rd28, %rd1, %rd24;
	ld.global.f64 	%fd14, [%rd28+8];
	add.f64 	%fd15, %fd13, %fd14;
	mul.f64 	%fd16, %fd15, 0d3FD0000000000000;
	add.s64 	%rd30, %rd20, %rd17;
	st.global.f64 	[%rd30], %fd16;
$L__BB0_11:
	bar.sync 	0;
	add.s32 	%r156, %r28, 4;
	max.s32 	%r128, %r156, 1;
	min.s32 	%r129, %r166, %r5;
	setp.lt.u32 	%p23, %r100, %r128;
	setp.gt.s32 	%p24, %r100, %r129;
	or.pred  	%p25, %p23, %p24;
	@%p25 bra 	$L__BB0_14;
	setp.eq.s32 	%p26, %r161, -2;
	or.pred  	%p28, %p11, %p26;
	setp.eq.s32 	%p29, %r157, -1;
	or.pred  	%p30, %p28, %p29;
	@%p30 bra 	$L__BB0_14;
	mul.wide.s32 	%rd31, %r158, 8;
	add.s64 	%rd32, %rd2, %rd31;
	ld.global.f64 	%fd17, [%rd32];
	cvt.s64.s32 	%rd33, %r159;
	add.s64 	%rd35, %rd10, %rd33;
	shl.b64 	%rd36, %rd35, 3;
	add.s64 	%rd37, %rd2, %rd36;
	ld.global.f64 	%fd18, [%rd37+-8];
	add.f64 	%fd19, %fd17, %fd18;
	mul.wide.s32 	%rd38, %r160, 8;
	add.s64 	%rd39, %rd1, %rd38;
	ld.global.f64 	%fd20, [%rd39];
	add.f64 	%fd21, %fd19, %fd20;
	add.s64 	%rd40, %rd1, %rd36;
	ld.global.f64 	%fd22, [%rd40+8];
	add.f64 	%fd23, %fd21, %fd22;
	mul.f64 	%fd24, %fd23, 0d3FD0000000000000;
	add.s64 	%rd42, %rd32, %rd17;
	st.global.f64 	[%rd42], %fd24;
$L__BB0_14:
	bar.sync 	0;
	add.s32 	%r130, %r166, 1;
	add.s32 	%r131, %r28, 5;
	max.s32 	%r132, %r131, 1;
	min.s32 	%r133, %r130, %r5;
	setp.lt.u32 	%p31, %r100, %r132;
	setp.gt.s32 	%p32, %r100, %r133;
	or.pred  	%p33, %p31, %p32;
	@%p33 bra 	$L__BB0_17;
	setp.eq.s32 	%p34, %r161, -1;
	or.pred  	%p36, %p11, %p34;
	setp.eq.s32 	%p37, %r162, -3;
	or.pred  	%p38, %p36, %p37;
	@%p38 bra 	$L__BB0_17;
	mul.wide.s32 	%rd43, %r163, 8;
	add.s64 	%rd44, %rd2, %rd43;
	ld.global.f64 	%fd25, [%rd44];
	cvt.s64.s32 	%rd45, %r164;
	cvt.s64.s32 	%rd46, %r7;
	add.s64 	%rd47, %rd46, %rd45;
	shl.b64 	%rd48, %rd47, 3;
	add.s64 	%rd49, %rd2, %rd48;
	ld.global.f64 	%fd26, [%rd49+-8];
	add.f64 	%fd27, %fd25, %fd26;
	mul.wide.s32 	%rd50, %r165, 8;
	add.s64 	%rd51, %rd1, %rd50;
	ld.global.f64 	%fd28, [%rd51];
	add.f64 	%fd29, %fd27, %fd28;
	add.s64 	%rd52, %rd1, %rd48;
	ld.global.f64 	%fd30, [%rd52+8];
	add.f64 	%fd31, %fd29, %fd30;
	mul.f64 	%fd32, %fd31, 0d3FD0000000000000;
	mul.wide.s32 	%rd53, %r85, 8;
	add.s64 	%rd54, %rd44, %rd53;
	st.global.f64 	[%rd54], %fd32;
$L__BB0_17:
	ld.param.u32 	%r151, [_Z23gauss_seidel_block_waveIdEviiiiPKT_PS0_i_param_1];
	add.s32 	%r134, %r82, %r151;
	add.s32 	%r135, %r134, -1;
	and.b32  	%r168, %r135, 2147483644;
	bar.sync 	0;
	add.s32 	%r167, %r167, 4;
	add.s32 	%r166, %r166, 4;
	shl.b32 	%r136, %r85, 2;
	add.s32 	%r165, %r165, %r136;
	add.s32 	%r164, %r164, %r136;
	add.s32 	%r163, %r163, %r136;
	add.s32 	%r162, %r162, 4;
	add.s32 	%r161, %r161, -4;
	add.s32 	%r160, %r160, %r136;
	add.s32 	%r159, %r159, %r136;
	add.s32 	%r158, %r158, %r136;
	add.s32 	%r157, %r157, -4;
	add.s32 	%r155, %r155, %r136;
	add.s32 	%r154, %r154, %r136;
	add.s32 	%r153, %r153, %r136;
	add.s32 	%r152, %r152, %r136;
	setp.ne.s32 	%p39, %r167, 0;
	@%p39 bra 	$L__BB0_5;
$L__BB0_18:
	setp.eq.s32 	%p40, %r8, 0;
	@%p40 bra 	$L__BB0_24;
	add.s32 	%r137, %r168, %r3;
	sub.s32 	%r138, %r137, %r100;
	mul.lo.s32 	%r175, %r85, %r138;
	add.s32 	%r139, %r175, %r85;
	add.s32 	%r140, %r100, %r139;
	add.s32 	%r176, %r140, %r2;
	add.s32 	%r141, %r138, -1;
	mad.lo.s32 	%r142, %r85, %r141, %r100;
	add.s32 	%r174, %r142, %r2;
	sub.s32 	%r173, %r138, %r84;
	not.b32 	%r143, %r3;
	add.s32 	%r144, %r143, %r100;
	sub.s32 	%r172, %r144, %r168;
	add.s32 	%r171, %r168, 1;
	sub.s32 	%r170, %r168, %r82;
	neg.s32 	%r169, %r8;
	not.pred 	%p45, %p1;
	cvt.s64.s32 	%rd58, %r7;
	mul.wide.s32 	%rd65, %r85, 8;
$L__BB0_20:
	.pragma "nounroll";
	add.s32 	%r145, %r171, -1;
	add.s32 	%r146, %r170, 2;
	max.s32 	%r147, %r146, 1;
	min.s32 	%r148, %r145, %r5;
	setp.lt.u32 	%p41, %r100, %r147;
	setp.gt.s32 	%p42, %r100, %r148;
	or.pred  	%p43, %p41, %p42;
	@%p43 bra 	$L__BB0_23;
	setp.eq.s32 	%p44, %r172, -1;
	or.pred  	%p46, %p45, %p44;
	setp.eq.s32 	%p47, %r173, -1;
	or.pred  	%p48, %p46, %p47;
	@%p48 bra 	$L__BB0_23;
	mul.wide.s32 	%rd55, %r174, 8;
	add.s64 	%rd56, %rd2, %rd55;
	ld.global.f64 	%fd33, [%rd56];
	cvt.s64.s32 	%rd57, %r175;
	add.s64 	%rd59, %rd58, %rd57;
	shl.b64 	%rd60, %rd59, 3;
	add.s64 	%rd61, %rd2, %rd60;
	ld.global.f64 	%fd34, [%rd61+-8];
	add.f64 	%fd35, %fd33, %fd34;
	mul.wide.s32 	%rd62, %r176, 8;
	add.s64 	%rd63, %rd1, %rd62;
	ld.global.f64 	%fd36, [%rd63];
	add.f64 	%fd37, %fd35, %fd36;
	add.s64 	%rd64, %rd1, %rd60;
	ld.global.f64 	%fd38, [%rd64+8];
	add.f64 	%fd39, %fd37, %fd38;
	mul.f64 	%fd40, %fd39, 0d3FD0000000000000;
	add.s64 	%rd66, %rd56, %rd65;
	st.global.f64 	[%rd66], %fd40;
$L__BB0_23:
	bar.sync 	0;
	add.s32 	%r176, %r176, %r85;
	add.s32 	%r175, %r175, %r85;
	add.s32 	%r174, %r174, %r85;
	add.s32 	%r173, %r173, 1;
	add.s32 	%r172, %r172, -1;
	add.s32 	%r171, %r171, 1;
	add.s32 	%r170, %r170, 1;
	add.s32 	%r169, %r169, 1;
	setp.ne.s32 	%p49, %r169, 0;
	@%p49 bra 	$L__BB0_20;
$L__BB0_24:
	ret;

}


// ===== COMPILED SASS (sm_100) =====

	.target	sm_100

	.elftype	@"ET_EXEC"


//--------------------- .note.nv.tkinfo           --------------------------
	.section	.note.nv.tkinfo,"",@"SHT_NOTE"
	.sectionflags	@"SHF_NOTE_NV_TKINFO"
	.tkinfo
        /*0018*/ 	.word	0x00000002
        /*0030*/ 	.string	""
        /*0030*/ 	.string	"ptxas"
        /*0030*/ 	.string	"Cuda compilation tools, release 13.0, V13.0.88"
        /*0030*/ 	.string	"Build cuda_13.0.r13.0/compiler.36424714_0"
        /*0030*/ 	.string	"-arch sm_100 -m 64 "



//--------------------- .note.nv.cuinfo           --------------------------
	.section	.note.nv.cuinfo,"",@"SHT_NOTE"
	.sectionflags	@"SHF_NOTE_NV_CUINFO"
        /*0018*/ 	.short	0x0002
        /*001a*/ 	.short	0x0064
        /*001c*/ 	.short	0x0082
	.zero		2


//--------------------- .nv.info                  --------------------------
	.section	.nv.info,"",@"SHT_CUDA_INFO"
	.align	4


	//----- nvinfo : EIATTR_REGCOUNT
	.align		4
        /*0000*/ 	.byte	0x04, 0x2f
        /*0002*/ 	.short	(.L_2 - .L_1)
	.align		4
.L_1:
        /*0004*/ 	.word	index@(_Z23gauss_seidel_block_waveIdEviiiiPKT_PS0_i)
        /*0008*/ 	.word	0x00000024


	//----- nvinfo : EIATTR_FRAME_SIZE
	.align		4
.L_2:
        /*000c*/ 	.byte	0x04, 0x11
        /*000e*/ 	.short	(.L_4 - .L_3)
	.align		4
.L_3:
        /*0010*/ 	.word	index@(_Z23gauss_seidel_block_waveIdEviiiiPKT_PS0_i)
        /*0014*/ 	.word	0x00000000


	//----- nvinfo : EIATTR_MIN_STACK_SIZE
	.align		4
.L_4:
        /*0018*/ 	.byte	0x04, 0x12
        /*001a*/ 	.short	(.L_6 - .L_5)
	.align		4
.L_5:
        /*001c*/ 	.word	index@(_Z23gauss_seidel_block_waveIdEviiiiPKT_PS0_i)
        /*0020*/ 	.word	0x00000000
.L_6:


//--------------------- .nv.compat                --------------------------
	.section	.nv.compat,"",@"SHT_CUDA_COMPAT_INFO"
	.align	4
        /*0000*/ 	.byte	0x02, 0x09, 0x00, 0x00, 0x02, 0x02, 0x01, 0x00, 0x02, 0x05, 0x05, 0x00, 0x03, 0x07, 0x01, 0x01
        /*0010*/ 	.byte	0x02, 0x03, 0x00, 0x00, 0x02, 0x06, 0x01, 0x00, 0x04, 0x0b, 0x08, 0x00, 0x01, 0x00, 0x00, 0x00
        /*0020*/ 	.byte	0x00, 0x00, 0x00, 0x00


//--------------------- .nv.info._Z23gauss_seidel_block_waveIdEviiiiPKT_PS0_i --------------------------
	.section	.nv.info._Z23gauss_seidel_block_waveIdEviiiiPKT_PS0_i,"",@"SHT_CUDA_INFO"
	.sectionflags	@""
	.align	4


	//----- nvinfo : EIATTR_CUDA_API_VERSION
	.align		4
        /*0000*/ 	.byte	0x04, 0x37
        /*0002*/ 	.short	(.L_8 - .L_7)
.L_7:
        /*0004*/ 	.word	0x00000082


	//----- nvinfo : EIATTR_KPARAM_INFO
	.align		4
.L_8:
        /*0008*/ 	.byte	0x04, 0x17
        /*000a*/ 	.short	(.L_10 - .L_9)
.L_9:
        /*000c*/ 	.word	0x00000000
        /*0010*/ 	.short	0x0006
        /*0012*/ 	.short	0x0020
        /*0014*/ 	.byte	0x00, 0xf0, 0x11, 0x00


	//----- nvinfo : EIATTR_KPARAM_INFO
	.align		4
.L_10:
        /*0018*/ 	.byte	0x04, 0x17
        /*001a*/ 	.short	(.L_12 - .L_11)
.L_11:
        /*001c*/ 	.word	0x00000000
        /*0020*/ 	.short	0x0005
        /*0022*/ 	.short	0x0018
        /*0024*/ 	.byte	0x00, 0xf5, 0x21, 0x00


	//----- nvinfo : EIATTR_KPARAM_INFO
	.align		4
.L_12:
        /*0028*/ 	.byte	0x04, 0x17
        /*002a*/ 	.short	(.L_14 - .L_13)
.L_13:
        /*002c*/ 	.word	0x00000000
        /*0030*/ 	.short	0x0004
        /*0032*/ 	.short	0x0010
        /*0034*/ 	.byte	0x00, 0xf5, 0x21, 0x00


	//----- nvinfo : EIATTR_KPARAM_INFO
	.align		4
.L_14:
        /*0038*/ 	.byte	0x04, 0x17
        /*003a*/ 	.short	(.L_16 - .L_15)
.L_15:
        /*003c*/ 	.word	0x00000000
        /*0040*/ 	.short	0x0003
        /*0042*/ 	.short	0x000c
        /*0044*/ 	.byte	0x00, 0xf0, 0x11, 0x00


	//----- nvinfo : EIATTR_KPARAM_INFO
	.align		4
.L_16:
        /*0048*/ 	.byte	0x04, 0x17
        /*004a*/ 	.short	(.L_18 - .L_17)
.L_17:
        /*004c*/ 	.word	0x00000000
        /*0050*/ 	.short	0x0002
        /*0052*/ 	.short	0x0008
        /*0054*/ 	.byte	0x00, 0xf0, 0x11, 0x00


	//----- nvinfo : EIATTR_KPARAM_INFO
	.align		4
.L_18:
        /*0058*/ 	.byte	0x04, 0x17
        /*005a*/ 	.short	(.L_20 - .L_19)
.L_19:
        /*005c*/ 	.word	0x00000000
        /*0060*/ 	.short	0x0001
        /*0062*/ 	.short	0x0004
        /*0064*/ 	.byte	0x00, 0xf0, 0x11, 0x00


	//----- nvinfo : EIATTR_KPARAM_INFO
	.align		4
.L_20:
        /*0068*/ 	.byte	0x04, 0x17
        /*006a*/ 	.short	(.L_22 - .L_21)
.L_21:
        /*006c*/ 	.word	0x00000000
        /*0070*/ 	.short	0x0000
        /*0072*/ 	.short	0x0000
        /*0074*/ 	.byte	0x00, 0xf0, 0x11, 0x00


	//----- nvinfo : EIATTR_SPARSE_MMA_MASK
	.align		4
.L_22:
        /*0078*/ 	.byte	0x03, 0x50
        /*007a*/ 	.short	0x0000


	//----- nvinfo : EIATTR_MAXREG_COUNT
	.align		4
        /*007c*/ 	.byte	0x03, 0x1b
        /*007e*/ 	.short	0x00ff


	//----- nvinfo : EIATTR_NUM_BARRIERS
	.align		4
        /*0080*/ 	.byte	0x02, 0x4c
        /*0082*/ 	.byte	0x01
	.zero		1


	//----- nvinfo : EIATTR_EXTERNS
	.align		4
        /*0084*/ 	.byte	0x04, 0x0f
        /*0086*/ 	.short	(.L_24 - .L_23)


	//   ....[0]....
	.align		4
.L_23:
        /*0088*/ 	.word	index@(vprintf)


	//----- nvinfo : EIATTR_MERCURY_ISA_VERSION
	.align		4
.L_24:
        /*008c*/ 	.byte	0x03, 0x5f
        /*008e*/ 	.short	0x0101


	//----- nvinfo : EIATTR_VRC_CTA_INIT_COUNT
	.align		4
        /*0090*/ 	.byte	0x02, 0x4a
	.zero		1
	.zero		1


	//----- nvinfo : EIATTR_SYSCALL_OFFSETS
	.align		4
        /*0094*/ 	.byte	0x04, 0x46
        /*0096*/ 	.short	(.L_26 - .L_25)


	//   ....[0]....
.L_25:
        /*0098*/ 	.word	0x000004a0


	//----- nvinfo : EIATTR_EXIT_INSTR_OFFSETS
	.align		4
.L_26:
        /*009c*/ 	.byte	0x04, 0x1c
        /*009e*/ 	.short	(.L_28 - .L_27)


	//   ....[0]....
.L_27:
        /*00a0*/ 	.word	0x000004f0


	//   ....[1]....
        /*00a4*/ 	.word	0x00001280


	//   ....[2]....
        /*00a8*/ 	.word	0x00001660


	//----- nvinfo : EIATTR_CRS_STACK_SIZE
	.align		4
.L_28:
        /*00ac*/ 	.byte	0x04, 0x1e
        /*00ae*/ 	.short	(.L_30 - .L_29)
.L_29:
        /*00b0*/ 	.word	0x00000000


	//----- nvinfo : EIATTR_CBANK_PARAM_SIZE
	.align		4
.L_30:
        /*00b4*/ 	.byte	0x03, 0x19
        /*00b6*/ 	.short	0x0024


	//----- nvinfo : EIATTR_PARAM_CBANK
	.align		4
        /*00b8*/ 	.byte	0x04, 0x0a
        /*00ba*/ 	.short	(.L_32 - .L_31)
	.align		4
.L_31:
        /*00bc*/ 	.word	index@(.nv.constant0._Z23gauss_seidel_block_waveIdEviiiiPKT_PS0_i)
        /*00c0*/ 	.short	0x0380
        /*00c2*/ 	.short	0x0024


	//----- nvinfo : EIATTR_SW_WAR
	.align		4
.L_32:
        /*00c4*/ 	.byte	0x04, 0x36
        /*00c6*/ 	.short	(.L_34 - .L_33)
.L_33:
        /*00c8*/ 	.word	0x00000008
.L_34:


//--------------------- .nv.callgraph             --------------------------
	.section	.nv.callgraph,"",@"SHT_CUDA_CALLGRAPH"
	.align	4
	.sectionentsize	8
	.align		4
        /*0000*/ 	.word	0x00000000
	.align		4
        /*0004*/ 	.word	0xffffffff
	.align		4
        /*0008*/ 	.word	index@(_Z23gauss_seidel_block_waveIdEviiiiPKT_PS0_i)
	.align		4
        /*000c*/ 	.word	index@(vprintf)
	.align		4
        /*0010*/ 	.word	0x00000000
	.align		4
        /*0014*/ 	.word	0xfffffffe
	.align		4
        /*0018*/ 	.word	0x00000000
	.align		4
        /*001c*/ 	.word	0xfffffffd
	.align		4
        /*0020*/ 	.word	0x00000000
	.align		4
        /*0024*/ 	.word	0xfffffffc


//--------------------- .nv.constant4             --------------------------
	.section	.nv.constant4,"a",@progbits
	.align	8
	.align		8
.nv.constant4:
        /*0000*/ 	.dword	vprintf
	.align		8
        /*0008*/ 	.dword	$str


//--------------------- .text._Z23gauss_seidel_block_waveIdEviiiiPKT_PS0_i --------------------------
	.section	.text._Z23gauss_seidel_block_waveIdEviiiiPKT_PS0_i,"ax",@progbits
	.align	128
        .global         _Z23gauss_seidel_block_waveIdEviiiiPKT_PS0_i
        .type           _Z23gauss_seidel_block_waveIdEviiiiPKT_PS0_i,@function
        .size           _Z23gauss_seidel_block_waveIdEviiiiPKT_PS0_i,(.L_x_13 - _Z23gauss_seidel_block_waveIdEviiiiPKT_PS0_i)
        .other          _Z23gauss_seidel_block_waveIdEviiiiPKT_PS0_i,@"STO_CUDA_ENTRY STV_DEFAULT"
_Z23gauss_seidel_block_waveIdEviiiiPKT_PS0_i:
.text._Z23gauss_seidel_block_waveIdEviiiiPKT_PS0_i:
[----:B------:R-:W0:Y:S08]  /*0000*/  LDC R1, c[0x0][0x37c] ;  /* 0x0000df00ff017b82 */ /* 0x000e300000000800 */
[----:B------:R-:W1:Y:S01]  /*0010*/  LDC R2, c[0x0][0x380] ;  /* 0x0000e000ff027b82 */ /* 0x000e620000000800 */
[----:B------:R-:W2:Y:S01]  /*0020*/  LDCU.64 UR36, c[0x0][0x358] ;  /* 0x00006b00ff2477ac */ /* 0x000ea20008000a00 */
[----:B------:R-:W3:Y:S06]  /*0030*/  LDCU UR38, c[0x0][0x38c] ;  /* 0x00007180ff2677ac */ /* 0x000eec0008000800 */
[----:B------:R-:W4:Y:S01]  /*0040*/  LDC R0, c[0x0][0x384] ;  /* 0x0000e100ff007b82 */ /* 0x000f220000000800 */
[----:B------:R-:W0:Y:S01]  /*0050*/  LDCU UR39, c[0x0][0x38c] ;  /* 0x00007180ff2777ac */ /* 0x000e220008000800 */
[----:B------:R-:W0:Y:S06]  /*0060*/  LDCU.128 UR40, c[0x0][0x390] ;  /* 0x00007200ff2877ac */ /* 0x000e2c0008000c00 */
[----:B------:R-:W5:Y:S01]  /*0070*/  LDC R9, c[0x0][0x388] ;  /* 0x0000e200ff097b82 */ /* 0x000f620000000800 */
[----:B------:R-:W0:Y:S01]  /*0080*/  LDCU.128 UR44, c[0x0][0x390] ;  /* 0x00007200ff2c77ac */ /* 0x000e220008000c00 */
[----:B-1----:R-:W-:-:S06]  /*0090*/  IABS R10, R2 ;  /* 0x00000002000a7213 */ /* 0x002fcc0000000000 */
[----:B------:R-:W1:Y:S01]  /*00a0*/  LDC R11, c[0x0][0x38c] ;  /* 0x0000e300ff0b7b82 */ /* 0x000e620000000800 */
[----:B------:R-:W2:Y:S01]  /*00b0*/  I2F.RP R3, R10 ;  /* 0x0000000a00037306 */ /* 0x000ea20000209400 */
[----:B----4-:R-:W-:-:S06]  /*00c0*/  IABS R12, R0 ;  /* 0x00000000000c7213 */ /* 0x010fcc0000000000 */
[----:B------:R-:W4:Y:S01]  /*00d0*/  S2UR UR4, SR_CTAID.X ;  /* 0x00000000000479c3 */ /* 0x000f220000002500 */
[----:B------:R-:W3:Y:S01]  /*00e0*/  I2F.RP R8, R12 ;  /* 0x0000000c00087306 */ /* 0x000ee20000209400 */
[----:B-----5:R-:W-:-:S07]  /*00f0*/  IABS R14, R9 ;  /* 0x00000009000e7213 */ /* 0x020fce0000000000 */
[----:B--2---:R-:W2:Y:S08]  /*0100*/  MUFU.RCP R3, R3 ;  /* 0x0000000300037308 */ /* 0x004eb00000001000 */
[----:B---3--:R-:W3:Y:S01]  /*0110*/  MUFU.RCP R8, R8 ;  /* 0x0000000800087308 */ /* 0x008ee20000001000 */
[----:B--2---:R-:W-:-:S07]  /*0120*/  VIADD R4, R3, 0xffffffe ;  /* 0x0ffffffe03047836 */ /* 0x004fce0000000000 */
[----:B------:R2:W5:Y:S01]  /*0130*/  F2I.FTZ.U32.TRUNC.NTZ R5, R4 ;  /* 0x0000000400057305 */ /* 0x000562000021f000 */
[----:B---3--:R-:W-:Y:S01]  /*0140*/  VIADD R6, R8, 0xffffffe ;  /* 0x0ffffffe08067836 */ /* 0x008fe20000000000 */
[----:B-1----:R-:W-:-:S06]  /*0150*/  IABS R8, R11 ;  /* 0x0000000b00087213 */ /* 0x002fcc0000000000 */
[----:B------:R1:W3:Y:S01]  /*0160*/  F2I.FTZ.U32.TRUNC.NTZ R7, R6 ;  /* 0x0000000600077305 */ /* 0x0002e2000021f000 */
[----:B--2---:R-:W-:Y:S02]  /*0170*/  IMAD.MOV.U32 R4, RZ, RZ, RZ ;  /* 0x000000ffff047224 */ /* 0x004fe400078e00ff */
[----:B-----5:R-:W-:Y:S02]  /*0180*/  IMAD.MOV R13, RZ, RZ, -R5 ;  /* 0x000000ffff0d7224 */ /* 0x020fe400078e0a05 */
[----:B-1----:R-:W-:Y:S02]  /*0190*/  IMAD.MOV.U32 R6, RZ, RZ, RZ ;  /* 0x000000ffff067224 */ /* 0x002fe400078e00ff */
[----:B------:R-:W-:Y:S02]  /*01a0*/  IMAD R3, R13, R10, RZ ;  /* 0x0000000a0d037224 */ /* 0x000fe400078e02ff */
[----:B---3--:R-:W-:Y:S02]  /*01b0*/  IMAD.MOV R15, RZ, RZ, -R7 ;  /* 0x000000ffff0f7224 */ /* 0x008fe400078e0a07 */
[----:B------:R-:W-:-:S04]  /*01c0*/  IMAD.HI.U32 R4, R5, R3, R4 ;  /* 0x0000000305047227 */ /* 0x000fc800078e0004 */
[----:B------:R-:W-:Y:S02]  /*01d0*/  IMAD.MOV.U32 R13, RZ, RZ, R15 ;  /* 0x000000ffff0d7224 */ /* 0x000fe400078e000f */
[----:B------:R-:W-:Y:S02]  /*01e0*/  IMAD.MOV.U32 R3, RZ, RZ, R14 ;  /* 0x000000ffff037224 */ /* 0x000fe400078e000e */
[----:B------:R-:W-:Y:S02]  /*01f0*/  IMAD R5, R13, R12, RZ ;  /* 0x0000000c0d057224 */ /* 0x000fe400078e02ff */
[----:B------:R-:W-:-:S04]  /*0200*/  IMAD.HI.U32 R4, R4, R3, RZ ;  /* 0x0000000304047227 */ /* 0x000fc800078e00ff */
[----:B------:R-:W-:-:S04]  /*0210*/  IMAD.HI.U32 R6, R7, R5, R6 ;  /* 0x0000000507067227 */ /* 0x000fc800078e0006 */
[----:B------:R-:W-:Y:S02]  /*0220*/  IMAD.MOV R5, RZ, RZ, -R4 ;  /* 0x000000ffff057224 */ /* 0x000fe400078e0a04 */
[----:B------:R-:W-:Y:S02]  /*0230*/  IMAD.MOV.U32 R7, RZ, RZ, R8 ;  /* 0x000000ffff077224 */ /* 0x000fe400078e0008 */
[----:B------:R-:W-:Y:S02]  /*0240*/  IMAD R3, R10, R5, R3 ;  /* 0x000000050a037224 */ /* 0x000fe400078e0203 */
[----:B------:R-:W-:-:S03]  /*0250*/  IMAD.HI.U32 R6, R6, R7, RZ ;  /* 0x0000000706067227 */ /* 0x000fc600078e00ff */
[----:B------:R-:W-:Y:S01]  /*0260*/  ISETP.GT.U32.AND P3, PT, R10, R3, PT ;  /* 0x000000030a00720c */ /* 0x000fe20003f64070 */
[----:B------:R-:W-:-:S04]  /*0270*/  IMAD.MOV R5, RZ, RZ, -R6 ;  /* 0x000000ffff057224 */ /* 0x000fc800078e0a06 */
[C---:B------:R-:W-:Y:S02]  /*0280*/  IMAD R5, R12.reuse, R5, R7 ;  /* 0x000000050c057224 */ /* 0x040fe400078e0207 */
[----:B------:R-:W1:Y:S03]  /*0290*/  LDC R7, c[0x0][0x3a0] ;  /* 0x0000e800ff077b82 */ /* 0x000e660000000800 */
[----:B------:R-:W-:-:S03]  /*02a0*/  ISETP.GT.U32.AND P4, PT, R12, R5, PT ;  /* 0x000000050c00720c */ /* 0x000fc60003f84070 */
[----:B------:R-:W-:Y:S02]  /*02b0*/  @!P3 IMAD.IADD R3, R3, 0x1, -R10 ;  /* 0x000000010303b824 */ /* 0x000fe400078e0a0a */
[----:B------:R-:W-:Y:S01]  /*02c0*/  @!P3 VIADD R4, R4, 0x1 ;  /* 0x000000010404b836 */ /* 0x000fe20000000000 */
[----:B------:R-:W-:Y:S02]  /*02d0*/  ISETP.NE.AND P3, PT, R2, RZ, PT ;  /* 0x000000ff0200720c */ /* 0x000fe40003f65270 */
[----:B------:R-:W-:Y:S02]  /*02e0*/  ISETP.GE.U32.AND P2, PT, R3, R10, PT ;  /* 0x0000000a0300720c */ /* 0x000fe40003f46070 */
[----:B------:R-:W-:-:S03]  /*02f0*/  LOP3.LUT R3, R9, R2, RZ, 0x3c, !PT ;  /* 0x0000000209037212 */ /* 0x000fc600078e3cff */
[----:B------:R-:W-:Y:S01]  /*0300*/  @!P4 IMAD.IADD R5, R5, 0x1, -R12 ;  /* 0x000000010505c824 */ /* 0x000fe200078e0a0c */
[----:B------:R-:W-:Y:S01]  /*0310*/  ISETP.GE.AND P1, PT, R3, RZ, PT ;  /* 0x000000ff0300720c */ /* 0x000fe20003f26270 */
[----:B------:R-:W-:Y:S01]  /*0320*/  @!P4 VIADD R6, R6, 0x1 ;  /* 0x000000010606c836 */ /* 0x000fe20000000000 */
[----:B------:R-:W-:Y:S02]  /*0330*/  LOP3.LUT R3, R11, R0, RZ, 0x3c, !PT ;  /* 0x000000000b037212 */ /* 0x000fe400078e3cff */
[----:B------:R-:W-:Y:S02]  /*0340*/  ISETP.GE.U32.AND P0, PT, R5, R12, PT ;  /* 0x0000000c0500720c */ /* 0x000fe40003f06070 */
[----:B------:R-:W-:Y:S02]  /*0350*/  ISETP.GE.AND P5, PT, R3, RZ, PT ;  /* 0x000000ff0300720c */ /* 0x000fe40003fa6270 */
[----:B------:R-:W-:Y:S02]  /*0360*/  @P2 IADD3 R4, PT, PT, R4, 0x1, RZ ;  /* 0x0000000104042810 */ /* 0x000fe40007ffe0ff */
[----:B------:R-:W-:-:S03]  /*0370*/  ISETP.NE.AND P2, PT, R0, RZ, PT ;  /* 0x000000ff0000720c */ /* 0x000fc60003f45270 */
[----:B------:R-:W-:Y:S01]  /*0380*/  @!P1 IMAD.MOV R4, RZ, RZ, -R4 ;  /* 0x000000ffff049224 */ /* 0x000fe200078e0a04 */
[----:B------:R-:W-:-:S03]  /*0390*/  @!P3 LOP3.LUT R4, RZ, R2, RZ, 0x33, !PT ;  /* 0x00000002ff04b212 */ /* 0x000fc600078e33ff */
[----:B------:R-:W-:Y:S01]  /*03a0*/  @P0 VIADD R6, R6, 0x1 ;  /* 0x0000000106060836 */ /* 0x000fe20000000000 */
[----:B-1----:R-:W-:-:S03]  /*03b0*/  IADD3 R4, PT, PT, -R4, 0x1, R7 ;  /* 0x0000000104047810 */ /* 0x002fc60007ffe107 */
[----:B------:R-:W-:Y:S01]  /*03c0*/  @!P5 IMAD.MOV R6, RZ, RZ, -R6 ;  /* 0x000000ffff06d224 */ /* 0x000fe200078e0a06 */
[----:B------:R-:W-:Y:S02]  /*03d0*/  VIMNMX R2, PT, PT, RZ, R4, !PT ;  /* 0x00000004ff027248 */ /* 0x000fe40007fe0100 */
[----:B------:R-:W-:-:S03]  /*03e0*/  @!P2 LOP3.LUT R6, RZ, R0, RZ, 0x33, !PT ;  /* 0x00000000ff06a212 */ /* 0x000fc600078e33ff */
[----:B----4-:R-:W-:Y:S01]  /*03f0*/  VIADD R2, R2, UR4 ;  /* 0x0000000402027c36 */ /* 0x010fe20008000000 */
[----:B------:R-:W-:-:S04]  /*0400*/  VIADDMNMX R3, R6, 0xffffffff, R7, PT ;  /* 0xffffffff06037846 */ /* 0x000fc80003800107 */
[----:B------:R-:W-:-:S13]  /*0410*/  ISETP.GT.AND P0, PT, R2, R3, PT ;  /* 0x000000030200720c */ /* 0x000fda0003f04270 */
[----:B0-----:R-:W-:Y:S05]  /*0420*/  @!P0 BRA `(.L_x_0) ;  /* 0x0000000000208947 */ /* 0x001fea0003800000 */
[----:B------:R-:W-:Y:S01]  /*0430*/  MOV R0, 0x0 ;  /* 0x0000000000007802 */ /* 0x000fe20000000f00 */
[----:B------:R-:W0:Y:S01]  /*0440*/  LDCU.64 UR4, c[0x4][0x8] ;  /* 0x01000100ff0477ac */ /* 0x000e220008000a00 */
[----:B------:R-:W-:Y:S02]  /*0450*/  CS2R R6, SRZ ;  /* 0x0000000000067805 */ /* 0x000fe4000001ff00 */
[----:B------:R1:W2:Y:S01]  /*0460*/  LDC.64 R8, c[0x4][R0] ;  /* 0x0100000000087b82 */ /* 0x0002a20000000a00 */
[----:B0-----:R-:W-:Y:S02]  /*0470*/  IMAD.U32 R4, RZ, RZ, UR4 ;  /* 0x00000004ff047e24 */ /* 0x001fe4000f8e00ff */
[----:B-1----:R-:W-:-:S07]  /*0480*/  IMAD.U32 R5, RZ, RZ, UR5 ;  /* 0x00000005ff057e24 */ /* 0x002fce000f8e00ff */
[----:B------:R-:W-:-:S07]  /*0490*/  LEPC R20, `(.L_x_0) ;  /* 0x000000001014794e */ /* 0x000fce0000000000 */
[----:B--2---:R-:W-:Y:S05]  /*04a0*/  CALL.ABS.NOINC R8 ;  /* 0x0000000008007343 */ /* 0x004fea0003c00000 */
.L_x_0:
[----:B------:R-:W0:Y:S02]  /*04b0*/  LDC.64 R14, c[0x0][0x380] ;  /* 0x0000e000ff0e7b82 */ /* 0x000e240000000a00 */
[----:B0-----:R-:W-:-:S04]  /*04c0*/  IMAD.IADD R3, R14, 0x1, R15 ;  /* 0x000000010e037824 */ /* 0x001fc800078e020f */
[----:B------:R-:W-:-:S05]  /*04d0*/  VIADD R16, R3, 0xffffffff ;  /* 0xffffffff03107836 */ /* 0x000fca0000000000 */
[----:B------:R-:W-:-:S13]  /*04e0*/  ISETP.GE.AND P0, PT, R16, 0x1, PT ;  /* 0x000000011000780c */ /* 0x000fda0003f06270 */
[----:B------:R-:W-:Y:S05]  /*04f0*/  @!P0 EXIT ;  /* 0x000000000000894d */ /* 0x000fea0003800000 */
[----:B------:R-:W0:Y:S01]  /*0500*/  S2R R0, SR_TID.X ;  /* 0x0000000000007919 */ /* 0x000e220000002100 */
[----:B------:R-:W1:Y:S01]  /*0510*/  LDCU UR5, c[0x0][0x38c] ;  /* 0x00007180ff0577ac */ /* 0x000e620008000800 */
[----:B------:R-:W-:Y:S02]  /*0520*/  VIADD R5, R3, 0xfffffffe ;  /* 0xfffffffe03057836 */ /* 0x000fe40000000000 */
[----:B------:R-:W-:Y:S01]  /*0530*/  IMAD.MOV.U32 R21, RZ, RZ, RZ ;  /* 0x000000ffff157224 */ /* 0x000fe200078e00ff */
[----:B------:R-:W2:Y:S02]  /*0540*/  LDCU UR4, c[0x0][0x3a0] ;  /* 0x00007400ff0477ac */ /* 0x000ea40008000800 */
[----:B------:R-:W-:Y:S01]  /*0550*/  ISETP.GE.U32.AND P1, PT, R5, 0x3, PT ;  /* 0x000000030500780c */ /* 0x000fe20003f26070 */
[----:B-1----:R-:W-:Y:S01]  /*0560*/  IMAD.U32 R17, RZ, RZ, UR5 ;  /* 0x00000005ff117e24 */ /* 0x002fe2000f8e00ff */
[----:B--2---:R-:W-:-:S04]  /*0570*/  IADD3 R5, PT, PT, -R2, UR4, RZ ;  /* 0x0000000402057c10 */ /* 0x004fc8000fffe1ff */
[----:B------:R-:W-:Y:S01]  /*0580*/  IADD3 R4, PT, PT, R17, -0x1, RZ ;  /* 0xffffffff11047810 */ /* 0x000fe20007ffe0ff */
[----:B------:R-:W-:Y:S02]  /*0590*/  IMAD R5, R5, R14, RZ ;  /* 0x0000000e05057224 */ /* 0x000fe400078e02ff */
[----:B0-----:R-:W-:-:S05]  /*05a0*/  IMAD R3, R2, R15, R0 ;  /* 0x0000000f02037224 */ /* 0x001fca00078e0200 */
[----:B------:R-:W-:Y:S01]  /*05b0*/  ISETP.NE.AND P0, PT, R3, R4, PT ;  /* 0x000000040300720c */ /* 0x000fe20003f05270 */
[----:B------:R-:W-:-:S03]  /*05c0*/  VIADD R4, R15, 0xffffffff ;  /* 0xffffffff0f047836 */ /* 0x000fc60000000000 */
[----:B------:R-:W-:Y:S01]  /*05d0*/  ISETP.NE.AND P0, PT, R3, RZ, P0 ;  /* 0x000000ff0300720c */ /* 0x000fe20000705270 */
[----:B------:R-:W-:-:S12]  /*05e0*/  @!P1 BRA `(.L_x_1) ;  /* 0x0000000c00109947 */ /* 0x000fd80003800000 */
[----:B------:R-:W0:Y:S01]  /*05f0*/  LDC R31, c[0x0][0x388] ;  /* 0x0000e200ff1f7b82 */ /* 0x000e220000000800 */
[----:B------:R-:W-:Y:S01]  /*0600*/  IMAD.IADD R18, R5, 0x1, -R0 ;  /* 0x0000000105127824 */ /* 0x000fe200078e0a00 */
[----:B------:R-:W-:Y:S01]  /*0610*/  LOP3.LUT R16, R16, 0x7ffffffc, RZ, 0xc0, !PT ;  /* 0x7ffffffc10107812 */ /* 0x000fe200078ec0ff */
[----:B------:R-:W-:Y:S01]  /*0620*/  IMAD.MOV.U32 R29, RZ, RZ, 0x2 ;  /* 0x00000002ff1d7424 */ /* 0x000fe200078e00ff */
[----:B------:R-:W-:Y:S01]  /*0630*/  IADD3 R25, PT, PT, -R14, RZ, RZ ;  /* 0x000000ff0e197210 */ /* 0x000fe20007ffe1ff */
[----:B------:R-:W-:Y:S01]  /*0640*/  VIADD R8, R18, 0x2 ;  /* 0x0000000212087836 */ /* 0x000fe20000000000 */
[----:B------:R-:W-:Y:S01]  /*0650*/  IADD3 R26, PT, PT, R0, -0x4, -R5 ;  /* 0xfffffffc001a7810 */ /* 0x000fe20007ffe805 */
[CC--:B------:R-:W-:Y:S02]  /*0660*/  IMAD R6, R18.reuse, R17.reuse, RZ ;  /* 0x0000001112067224 */ /* 0x0c0fe400078e02ff */
[----:B------:R-:W-:Y:S02]  /*0670*/  VIADD R12, R18, 0x3 ;  /* 0x00000003120c7836 */ /* 0x000fe40000000000 */
[----:B------:R-:W-:-:S02]  /*0680*/  IMAD R7, R8, R17, RZ ;  /* 0x0000001108077224 */ /* 0x000fc400078e02ff */
[C---:B------:R-:W-:Y:S02]  /*0690*/  VIADD R10, R18.reuse, 0x4 ;  /* 0x00000004120a7836 */ /* 0x040fe40000000000 */
[----:B------:R-:W-:Y:S02]  /*06a0*/  VIADD R11, R18, 0xffffffff ;  /* 0xffffffff120b7836 */ /* 0x000fe40000000000 */
[----:B------:R-:W-:Y:S02]  /*06b0*/  IMAD.IADD R8, R6, 0x1, R17 ;  /* 0x0000000106087824 */ /* 0x000fe400078e0211 */
[-C--:B------:R-:W-:Y:S02]  /*06c0*/  IMAD R9, R12, R17.reuse, RZ ;  /* 0x000000110c097224 */ /* 0x080fe400078e02ff */
[-CC-:B------:R-:W-:Y:S02]  /*06d0*/  IMAD R10, R10, R17.reuse, R0.reuse ;  /* 0x000000110a0a7224 */ /* 0x180fe400078e0200 */
[--C-:B------:R-:W-:Y:S01]  /*06e0*/  IMAD R11, R11, R17, R0.reuse ;  /* 0x000000110b0b7224 */ /* 0x100fe200078e0200 */
[----:B0-----:R-:W-:Y:S01]  /*06f0*/  IADD3 R27, PT, PT, R18, 0x1, -R31 ;  /* 0x00000001121b7810 */ /* 0x001fe20007ffe81f */
[--C-:B------:R-:W-:Y:S01]  /*0700*/  IMAD.IADD R12, R8, 0x1, R0.reuse ;  /* 0x00000001080c7824 */ /* 0x100fe200078e0200 */
[--C-:B------:R-:W-:Y:S01]  /*0710*/  IADD3 R31, PT, PT, -R5, R31, R0.reuse ;  /* 0x0000001f051f7210 */ /* 0x100fe20007ffe100 */
[----:B------:R-:W-:-:S02]  /*0720*/  IMAD.IADD R13, R7, 0x1, R0 ;  /* 0x00000001070d7824 */ /* 0x000fc400078e0200 */
[----:B------:R-:W-:Y:S02]  /*0730*/  IMAD.IADD R24, R9, 0x1, R0 ;  /* 0x0000000109187824 */ /* 0x000fe400078e0200 */
[CC--:B------:R-:W-:Y:S02]  /*0740*/  IMAD R10, R2.reuse, R15.reuse, R10 ;  /* 0x0000000f020a7224 */ /* 0x0c0fe400078e020a */
[CC--:B------:R-:W-:Y:S02]  /*0750*/  IMAD R11, R2.reuse, R15.reuse, R11 ;  /* 0x0000000f020b7224 */ /* 0x0c0fe400078e020b */
[CC--:B------:R-:W-:Y:S02]  /*0760*/  IMAD R12, R2.reuse, R15.reuse, R12 ;  /* 0x0000000f020c7224 */ /* 0x0c0fe400078e020c */
[CC--:B------:R-:W-:Y:S02]  /*0770*/  IMAD R13, R2.reuse, R15.reuse, R13 ;  /* 0x0000000f020d7224 */ /* 0x0c0fe400078e020d */
[----:B------:R-:W-:-:S02]  /*0780*/  IMAD R24, R2, R15, R24 ;  /* 0x0000000f02187224 */ /* 0x000fc400078e0218 */
[----:B------:R-:W-:Y:S02]  /*0790*/  IMAD.MOV R28, RZ, RZ, -R16 ;  /* 0x000000ffff1c7224 */ /* 0x000fe400078e0a10 */
[----:B------:R-:W-:Y:S02]  /*07a0*/  IMAD.IADD R30, R3, 0x1, R6 ;  /* 0x00000001031e7824 */ /* 0x000fe400078e0206 */
[----:B------:R-:W-:-:S07]  /*07b0*/  VIADD R31, R31, 0xfffffffc ;  /* 0xfffffffc1f1f7836 */ /* 0x000fce0000000000 */
.L_x_9:
[--C-:B------:R-:W-:Y:S01]  /*07c0*/  VIADDMNMX R15, R29, 0xfffffffe, R4.reuse, PT ;  /* 0xfffffffe1d0f7846 */ /* 0x100fe20003800104 */
[----:B------:R-:W-:Y:S01]  /*07d0*/  IMAD.MOV.U32 R14, RZ, RZ, 0x2 ;  /* 0x00000002ff0e7424 */ /* 0x000fe200078e00ff */
[----:B------:R-:W-:Y:S01]  /*07e0*/  ISETP.EQ.OR P5, PT, R26, -0x4, !P0 ;  /* 0xfffffffc1a00780c */ /* 0x000fe200047a2670 */
[----:B------:R-:W-:Y:S01]  /*07f0*/  IMAD.MOV.U32 R16, RZ, RZ, 0x3 ;  /* 0x00000003ff107424 */ /* 0x000fe200078e00ff */
[C---:B------:R-:W-:Y:S01]  /*0800*/  ISETP.GT.AND P2, PT, R0.reuse, R15, PT ;  /* 0x0000000f0000720c */ /* 0x040fe20003f44270 */
[----:B------:R-:W-:Y:S01]  /*0810*/  IMAD.MOV.U32 R32, RZ, RZ, R25 ;  /* 0x000000ffff207224 */ /* 0x000fe200078e0019 */
[----:B------:R-:W-:Y:S02]  /*0820*/  VIADDMNMX R15, R25, R14, 0x1, !PT ;  /* 0x00000001190f7446 */ /* 0x000fe4000780010e */
[----:B------:R-:W-:Y:S02]  /*0830*/  VIADDMNMX R17, R29, 0xffffffff, R4, PT ;  /* 0xffffffff1d117846 */ /* 0x000fe40003800104 */
[----:B------:R-:W-:-:S02]  /*0840*/  ISETP.LT.U32.OR P2, PT, R0, R15, P2 ;  /* 0x0000000f0000720c */ /* 0x000fc40001741470 */
[----:B------:R-:W-:Y:S02]  /*0850*/  ISETP.EQ.OR P5, PT, R27, RZ, P5 ;  /* 0x000000ff1b00720c */ /* 0x000fe40002fa2670 */
[----:B------:R-:W-:Y:S02]  /*0860*/  ISETP.GT.AND P1, PT, R0, R17, PT ;  /* 0x000000110000720c */ /* 0x000fe40003f24270 */
[----:B------:R-:W-:Y:S02]  /*0870*/  PLOP3.LUT P2, PT, P2, P5, PT, 0xf8, 0x8f ;  /* 0x00000000008f781c */ /* 0x000fe4000174bf70 */
[C---:B------:R-:W-:Y:S01]  /*0880*/  VIADDMNMX R17, R25.reuse, R16, 0x1, !PT ;  /* 0x0000000119117446 */ /* 0x040fe20007800110 */
[----:B------:R-:W-:Y:S01]  /*0890*/  VIADD R25, R25, 0x4 ;  /* 0x0000000419197836 */ /* 0x000fe20000000000 */
[----:B01----:R-:W-:Y:S02]  /*08a0*/  VIMNMX R19, PT, PT, R4, R29, PT ;  /* 0x0000001d04137248 */ /* 0x003fe40003fe0100 */
[----:B------:R-:W-:-:S02]  /*08b0*/  ISETP.EQ.OR P6, PT, R26, -0x3, !P0 ;  /* 0xfffffffd1a00780c */ /* 0x000fc400047c2670 */
[----:B------:R-:W-:Y:S02]  /*08c0*/  ISETP.GT.AND P4, PT, R0, R19, PT ;  /* 0x000000130000720c */ /* 0x000fe40003f84270 */
[----:B------:R-:W-:Y:S02]  /*08d0*/  VIMNMX R15, PT, PT, R25, 0x1, !PT ;  /* 0x00000001190f7848 */ /* 0x000fe40007fe0100 */
[----:B------:R-:W-:Y:S02]  /*08e0*/  ISETP.EQ.OR P3, PT, R26, -0x2, !P0 ;  /* 0xfffffffe1a00780c */ /* 0x000fe40004762670 */
[C---:B------:R-:W-:Y:S02]  /*08f0*/  ISETP.LT.U32.OR P1, PT, R0.reuse, R17, P1 ;  /* 0x000000110000720c */ /* 0x040fe40000f21470 */
[----:B------:R-:W-:Y:S02]  /*0900*/  ISETP.LT.U32.OR P4, PT, R0, R15, P4 ;  /* 0x0000000f0000720c */ /* 0x000fe40002781470 */
[----:B------:R-:W-:-:S02]  /*0910*/  ISETP.EQ.OR P6, PT, R27, -0x1, P6 ;  /* 0xffffffff1b00780c */ /* 0x000fc400037c2670 */
[----:B------:R-:W-:Y:S02]  /*0920*/  ISETP.EQ.OR P3, PT, R31, -0x1, P3 ;  /* 0xffffffff1f00780c */ /* 0x000fe40001f62670 */
[----:B------:R-:W-:Y:S02]  /*0930*/  PLOP3.LUT P1, PT, P1, P6, PT, 0xf8, 0x8f ;  /* 0x00000000008f781c */ /* 0x000fe40000f2df70 */
[----:B------:R-:W-:Y:S01]  /*0940*/  PLOP3.LUT P3, PT, P4, P3, PT, 0xf8, 0x8f ;  /* 0x00000000008f781c */ /* 0x000fe20002767f70 */
[----:B--2---:R-:W-:-:S12]  /*0950*/  @P2 BRA `(.L_x_2) ;  /* 0x0000000000602947 */ /* 0x004fd80003800000 */
[----:B------:R-:W0:Y:S01]  /*0960*/  LDC.64 R22, c[0x0][0x398] ;  /* 0x0000e600ff167b82 */ /* 0x000e220000000a00 */
[----:B------:R-:W-:Y:S02]  /*0970*/  IADD3 R15, P2, PT, R3, R6, RZ ;  /* 0x00000006030f7210 */ /* 0x000fe40007f5e0ff */
[----:B------:R-:W-:-:S03]  /*0980*/  SHF.R.S32.HI R19, RZ, 0x1f, R3 ;  /* 0x0000001fff137819 */ /* 0x000fc60000011403 */
[C---:B------:R-:W-:Y:S01]  /*0990*/  IMAD.SHL.U32 R14, R15.reuse, 0x8, RZ ;  /* 0x000000080f0e7824 */ /* 0x040fe200078e00ff */
[----:B------:R-:W-:Y:S01]  /*09a0*/  LEA.HI.X.SX32 R18, R6, R19, 0x1, P2 ;  /* 0x0000001306127211 */ /* 0x000fe200010f0eff */
[----:B------:R-:W1:Y:S03]  /*09b0*/  LDC.64 R16, c[0x0][0x390] ;  /* 0x0000e400ff107b82 */ /* 0x000e660000000a00 */
[----:B------:R-:W-:Y:S02]  /*09c0*/  SHF.L.U64.HI R15, R15, 0x3, R18 ;  /* 0x000000030f0f7819 */ /* 0x000fe40000010212 */
[----:B------:R-:W-:-:S03]  /*09d0*/  IADD3 R18, P2, PT, R14, UR42, RZ ;  /* 0x0000002a0e127c10 */ /* 0x000fc6000ff5e0ff */
[----:B------:R-:W2:Y:S01]  /*09e0*/  LDC R33, c[0x0][0x38c] ;  /* 0x0000e300ff217b82 */ /* 0x000ea20000000800 */
[----:B------:R-:W-:-:S06]  /*09f0*/  IADD3.X R19, PT, PT, R15, UR43, RZ, P2, !PT ;  /* 0x0000002b0f137c10 */ /* 0x000fcc00097fe4ff */
[----:B------:R-:W3:Y:S01]  /*0a00*/  LDG.E.64 R18, desc[UR36][R18.64+-0x8] ;  /* 0xfffff82412127981 */ /* 0x000ee2000c1e1b00 */
[----:B0-----:R-:W-:-:S05]  /*0a10*/  IMAD.WIDE R22, R11, 0x8, R22 ;  /* 0x000000080b167825 */ /* 0x001fca00078e0216 */
[----:B------:R2:W3:Y:S01]  /*0a20*/  LDG.E.64 R20, desc[UR36][R22.64] ;  /* 0x0000002416147981 */ /* 0x0004e2000c1e1b00 */
[----:B-1----:R-:W-:Y:S01]  /*0a30*/  IMAD.WIDE R16, R12, 0x8, R16 ;  /* 0x000000080c107825 */ /* 0x002fe200078e0210 */
[----:B------:R-:W-:-:S05]  /*0a40*/  IADD3 R14, P2, PT, R14, UR40, RZ ;  /* 0x000000280e0e7c10 */ /* 0x000fca000ff5e0ff */
[----:B------:R-:W4:Y:S01]  /*0a50*/  LDG.E.64 R16, desc[UR36][R16.64] ;  /* 0x0000002410107981 */ /* 0x000f22000c1e1b00 */
[----:B------:R-:W-:-:S06]  /*0a60*/  IADD3.X R15, PT, PT, R15, UR41, RZ, P2, !PT ;  /* 0x000000290f0f7c10 */ /* 0x000fcc00097fe4ff */
[----:B------:R-:W5:Y:S01]  /*0a70*/  LDG.E.64 R14, desc[UR36][R14.64+0x8] ;  /* 0x000008240e0e7981 */ /* 0x000f62000c1e1b00 */
[----:B--2---:R-:W-:Y:S01]  /*0a80*/  IMAD.WIDE R22, R33, 0x8, R22 ;  /* 0x0000000821167825 */ /* 0x004fe200078e0216 */
[----:B---3--:R-:W-:-:S08]  /*0a90*/  DADD R20, R20, R18 ;  /* 0x0000000014147229 */ /* 0x008fd00000000012 */
[----:B----4-:R-:W-:-:S08]  /*0aa0*/  DADD R20, R20, R16 ;  /* 0x0000000014147229 */ /* 0x010fd00000000010 */
[----:B-----5:R-:W-:-:S08]  /*0ab0*/  DADD R20, R20, R14 ;  /* 0x0000000014147229 */ /* 0x020fd0000000000e */
[----:B------:R-:W-:-:S07]  /*0ac0*/  DMUL R18, R20, 0.25 ;  /* 0x3fd0000014127828 */ /* 0x000fce0000000000 */
[----:B------:R0:W-:Y:S04]  /*0ad0*/  STG.E.64 desc[UR36][R22.64], R18 ;  /* 0x0000001216007986 */ /* 0x0001e8000c101b24 */
.L_x_2:
[----:B------:R-:W-:Y:S05]  /*0ae0*/  WARPSYNC.ALL ;  /* 0x0000000000007948 */ /* 0x000fea0003800000 */
[----:B------:R-:W-:Y:S06]  /*0af0*/  BAR.SYNC.DEFER_BLOCKING 0x0 ;  /* 0x0000000000007b1d */ /* 0x000fec0000010000 */
[----:B------:R-:W-:Y:S04]  /*0b00*/  BSSY.RECONVERGENT B0, `(.L_x_3) ;  /* 0x000001a000007945 */ /* 0x000fe80003800200 */
[----:B------:R-:W-:Y:S05]  /*0b10*/  @P1 BRA `(.L_x_4) ;  /* 0x0000000000601947 */ /* 0x000fea0003800000 */
[----:B0-----:R-:W0:Y:S01]  /*0b20*/  LDC.64 R22, c[0x0][0x398] ;  /* 0x0000e600ff167b82 */ /* 0x001e220000000a00 */
        /* <DEDUP_REMOVED lines=23> */
.L_x_4:
[----:B------:R-:W-:Y:S05]  /*0ca0*/  BSYNC.RECONVERGENT B0 ;  /* 0x0000000000007941 */ /* 0x000fea0003800200 */
.L_x_3:
[----:B------:R-:W-:Y:S06]  /*0cb0*/  BAR.SYNC.DEFER_BLOCKING 0x0 ;  /* 0x0000000000007b1d */ /* 0x000fec0000010000 */
[----:B------:R-:W-:Y:S04]  /*0cc0*/  BSSY.RECONVERGENT B0, `(.L_x_5) ;  /* 0x000001a000007945 */ /* 0x000fe80003800200 */
[----:B------:R-:W-:Y:S05]  /*0cd0*/  @P3 BRA `(.L_x_6) ;  /* 0x0000000000603947 */ /* 0x000fea0003800000 */
[----:B------:R-:W2:Y:S01]  /*0ce0*/  LDC.64 R16, c[0x0][0x398] ;  /* 0x0000e600ff107b82 */ /* 0x000ea20000000a00 */
[----:B------:R-:W-:Y:S02]  /*0cf0*/  IADD3 R15, P1, PT, R3, R7, RZ ;  /* 0x00000007030f7210 */ /* 0x000fe40007f3e0ff */
[----:B01----:R-:W-:-:S03]  /*0d00*/  SHF.R.S32.HI R18, RZ, 0x1f, R3 ;  /* 0x0000001fff127819 */ /* 0x003fc60000011403 */
[----:B------:R-:W-:Y:S01]  /*0d10*/  IMAD.SHL.U32 R14, R15, 0x8, RZ ;  /* 0x000000080f0e7824 */ /* 0x000fe200078e00ff */
[----:B------:R-:W-:Y:S01]  /*0d20*/  LEA.HI.X.SX32 R18, R7, R18, 0x1, P1 ;  /* 0x0000001207127211 */ /* 0x000fe200008f0eff */
[----:B------:R-:W0:Y:S03]  /*0d30*/  LDC.64 R22, c[0x0][0x390] ;  /* 0x0000e400ff167b82 */ /* 0x000e260000000a00 */
[----:B------:R-:W-:Y:S02]  /*0d40*/  SHF.L.U64.HI R15, R15, 0x3, R18 ;  /* 0x000000030f0f7819 */ /* 0x000fe40000010212 */
[----:B------:R-:W-:-:S03]  /*0d50*/  IADD3 R18, P1, PT, R14, UR42, RZ ;  /* 0x0000002a0e127c10 */ /* 0x000fc6000ff3e0ff */
[----:B------:R-:W1:Y:S01]  /*0d60*/  LDC R33, c[0x0][0x38c] ;  /* 0x0000e300ff217b82 */ /* 0x000e620000000800 */
[----:B------:R-:W-:-:S06]  /*0d70*/  IADD3.X R19, PT, PT, R15, UR43, RZ, P1, !PT ;  /* 0x0000002b0f137c10 */ /* 0x000fcc0008ffe4ff */
[----:B------:R-:W3:Y:S01]  /*0d80*/  LDG.E.64 R18, desc[UR36][R18.64+-0x8] ;  /* 0xfffff82412127981 */ /* 0x000ee2000c1e1b00 */
[----:B--2---:R-:W-:-:S05]  /*0d90*/  IMAD.WIDE R16, R12, 0x8, R16 ;  /* 0x000000080c107825 */ /* 0x004fca00078e0210 */
[----:B------:R1:W3:Y:S01]  /*0da0*/  LDG.E.64 R20, desc[UR36][R16.64] ;  /* 0x0000002410147981 */ /* 0x0002e2000c1e1b00 */
[----:B0-----:R-:W-:Y:S01]  /*0db0*/  IMAD.WIDE R22, R24, 0x8, R22 ;  /* 0x0000000818167825 */ /* 0x001fe200078e0216 */
[----:B------:R-:W-:-:S05]  /*0dc0*/  IADD3 R14, P1, PT, R14, UR40, RZ ;  /* 0x000000280e0e7c10 */ /* 0x000fca000ff3e0ff */
[----:B------:R-:W2:Y:S01]  /*0dd0*/  LDG.E.64 R22, desc[UR36][R22.64] ;  /* 0x0000002416167981 */ /* 0x000ea2000c1e1b00 */
[----:B------:R-:W-:-:S06]  /*0de0*/  IADD3.X R15, PT, PT, R15, UR41, RZ, P1, !PT ;  /* 0x000000290f0f7c10 */ /* 0x000fcc0008ffe4ff */
[----:B------:R-:W4:Y:S01]  /*0df0*/  LDG.E.64 R14, desc[UR36][R14.64+0x8] ;  /* 0x000008240e0e7981 */ /* 0x000f22000c1e1b00 */
[----:B-1----:R-:W-:Y:S01]  /*0e00*/  IMAD.WIDE R16, R33, 0x8, R16 ;  /* 0x0000000821107825 */ /* 0x002fe200078e0210 */
[----:B---3--:R-:W-:-:S08]  /*0e10*/  DADD R20, R20, R18 ;  /* 0x0000000014147229 */ /* 0x008fd00000000012 */
[----:B--2---:R-:W-:-:S08]  /*0e20*/  DADD R20, R20, R22 ;  /* 0x0000000014147229 */ /* 0x004fd00000000016 */
[----:B----4-:R-:W-:-:S08]  /*0e30*/  DADD R20, R20, R14 ;  /* 0x0000000014147229 */ /* 0x010fd0000000000e */
[----:B------:R-:W-:-:S07]  /*0e40*/  DMUL R18, R20, 0.25 ;  /* 0x3fd0000014127828 */ /* 0x000fce0000000000 */
[----:B------:R2:W-:Y:S04]  /*0e50*/  STG.E.64 desc[UR36][R16.64], R18 ;  /* 0x0000001210007986 */ /* 0x0005e8000c101b24 */
.L_x_6:
[----:B------:R-:W-:Y:S05]  /*0e60*/  BSYNC.RECONVERGENT B0 ;  /* 0x0000000000007941 */ /* 0x000fea0003800200 */
.L_x_5:
[----:B------:R-:W-:Y:S01]  /*0e70*/  MOV R15, 0x1 ;  /* 0x00000001000f7802 */ /* 0x000fe20000000f00 */
[----:B------:R-:W-:Y:S01]  /*0e80*/  BAR.SYNC.DEFER_BLOCKING 0x0 ;  /* 0x0000000000007b1d */ /* 0x000fe20000010000 */
[----:B--2---:R-:W-:Y:S02]  /*0e90*/  VIADDMNMX R17, R29, 0x1, R4, PT ;  /* 0x000000011d117846 */ /* 0x004fe40003800104 */
[----:B------:R-:W-:Y:S02]  /*0ea0*/  VIADDMNMX R15, R32, 0x5, R15, !PT ;  /* 0x00000005200f7846 */ /* 0x000fe4000780010f */
[----:B------:R-:W-:Y:S01]  /*0eb0*/  ISETP.EQ.OR P2, PT, R26, -0x1, !P0 ;  /* 0xffffffff1a00780c */ /* 0x000fe20004742670 */
[----:B------:R-:W-:Y:S01]  /*0ec0*/  BSSY.RECONVERGENT B0, `(.L_x_7) ;  /* 0x000001e000007945 */ /* 0x000fe20003800200 */
[----:B------:R-:W-:Y:S02]  /*0ed0*/  ISETP.GT.AND P1, PT, R0, R17, PT ;  /* 0x000000110000720c */ /* 0x000fe40003f24270 */
[----:B------:R-:W-:-:S02]  /*0ee0*/  ISETP.EQ.OR P2, PT, R27, -0x3, P2 ;  /* 0xfffffffd1b00780c */ /* 0x000fc40001742670 */
[----:B------:R-:W-:-:S04]  /*0ef0*/  ISETP.LT.U32.OR P1, PT, R0, R15, P1 ;  /* 0x0000000f0000720c */ /* 0x000fc80000f21470 */
[----:B------:R-:W-:-:S13]  /*0f00*/  PLOP3.LUT P1, PT, P1, P2, PT, 0xf8, 0x8f ;  /* 0x00000000008f781c */ /* 0x000fda0000f25f70 */
[----:B------:R-:W-:Y:S05]  /*0f10*/  @P1 BRA `(.L_x_8) ;  /* 0x0000000000601947 */ /* 0x000fea0003800000 */
[----:B01----:R-:W0:Y:S01]  /*0f20*/  LDC.64 R22, c[0x0][0x398] ;  /* 0x0000e600ff167b82 */ /* 0x003e220000000a00 */
[----:B------:R-:W-:Y:S02]  /*0f30*/  IADD3 R15, P1, PT, R3, R9, RZ ;  /* 0x00000009030f7210 */ /* 0x000fe40007f3e0ff */
[----:B------:R-:W-:-:S03]  /*0f40*/  SHF.R.S32.HI R18, RZ, 0x1f, R3 ;  /* 0x0000001fff127819 */ /* 0x000fc60000011403 */
[----:B------:R-:W-:Y:S01]  /*0f50*/  IMAD.SHL.U32 R14, R15, 0x8, RZ ;  /* 0x000000080f0e7824 */ /* 0x000fe200078e00ff */
        /* <DEDUP_REMOVED lines=20> */
.L_x_8:
[----:B------:R-:W-:Y:S05]  /*10a0*/  BSYNC.RECONVERGENT B0 ;  /* 0x0000000000007941 */ /* 0x000fea0003800200 */
.L_x_7:
[----:B------:R-:W-:Y:S01]  /*10b0*/  VIADD R28, R28, 0x4 ;  /* 0x000000041c1c7836 */ /* 0x000fe20000000000 */
[----:B------:R-:W-:Y:S01]  /*10c0*/  BAR.SYNC.DEFER_BLOCKING 0x0 ;  /* 0x0000000000007b1d */ /* 0x000fe20000010000 */
[----:B------:R-:W-:Y:S02]  /*10d0*/  IMAD.U32 R17, RZ, RZ, UR39 ;  /* 0x00000027ff117e24 */ /* 0x000fe4000f8e00ff */
[----:B------:R-:W-:Y:S01]  /*10e0*/  VIADD R29, R29, 0x4 ;  /* 0x000000041d1d7836 */ /* 0x000fe20000000000 */
[----:B------:R-:W-:Y:S01]  /*10f0*/  ISETP.NE.AND P1, PT, R28, RZ, PT ;  /* 0x000000ff1c00720c */ /* 0x000fe20003f25270 */
[----:B------:R-:W-:Y:S01]  /*1100*/  VIADD R27, R27, 0x4 ;  /* 0x000000041b1b7836 */ /* 0x000fe20000000000 */
[----:B------:R-:W-:Y:S01]  /*1110*/  LEA R7, R17, R7, 0x2 ;  /* 0x0000000711077211 */ /* 0x000fe200078e10ff */
[----:B------:R-:W-:Y:S02]  /*1120*/  VIADD R26, R26, 0xfffffffc ;  /* 0xfffffffc1a1a7836 */ /* 0x000fe40000000000 */
[----:B------:R-:W-:-:S02]  /*1130*/  VIADD R31, R31, 0xfffffffc ;  /* 0xfffffffc1f1f7836 */ /* 0x000fc40000000000 */
[C---:B------:R-:W-:Y:S02]  /*1140*/  IMAD R10, R17.reuse, 0x4, R10 ;  /* 0x00000004110a7824 */ /* 0x040fe400078e020a */
[C---:B------:R-:W-:Y:S02]  /*1150*/  IMAD R9, R17.reuse, 0x4, R9 ;  /* 0x0000000411097824 */ /* 0x040fe400078e0209 */
[C---:B------:R-:W-:Y:S02]  /*1160*/  IMAD R13, R17.reuse, 0x4, R13 ;  /* 0x00000004110d7824 */ /* 0x040fe400078e020d */
[C---:B------:R-:W-:Y:S02]  /*1170*/  IMAD R24, R17.reuse, 0x4, R24 ;  /* 0x0000000411187824 */ /* 0x040fe400078e0218 */
[C---:B------:R-:W-:Y:S02]  /*1180*/  IMAD R12, R17.reuse, 0x4, R12 ;  /* 0x00000004110c7824 */ /* 0x040fe400078e020c */
[----:B------:R-:W-:-:S02]  /*1190*/  IMAD R8, R17, 0x4, R8 ;  /* 0x0000000411087824 */ /* 0x000fc400078e0208 */
[C---:B------:R-:W-:Y:S02]  /*11a0*/  IMAD R30, R17.reuse, 0x4, R30 ;  /* 0x00000004111e7824 */ /* 0x040fe400078e021e */
[C---:B------:R-:W-:Y:S02]  /*11b0*/  IMAD R6, R17.reuse, 0x4, R6 ;  /* 0x0000000411067824 */ /* 0x040fe400078e0206 */
[----:B------:R-:W-:Y:S01]  /*11c0*/  IMAD R11, R17, 0x4, R11 ;  /* 0x00000004110b7824 */ /* 0x000fe200078e020b */
[----:B------:R-:W-:Y:S06]  /*11d0*/  @P1 BRA `(.L_x_9) ;  /* 0xfffffff400781947 */ /* 0x000fec000383ffff */
[----:B------:R-:W3:Y:S02]  /*11e0*/  LDCU.64 UR4, c[0x0][0x380] ;  /* 0x00007000ff0477ac */ /* 0x000ee40008000a00 */
[----:B---3--:R-:W-:-:S04]  /*11f0*/  UIADD3 UR4, UPT, UPT, UR4, UR5, URZ ;  /* 0x0000000504047290 */ /* 0x008fc8000fffe0ff */
[----:B------:R-:W-:-:S04]  /*1200*/  UIADD3 UR4, UPT, UPT, UR4, -0x1, URZ ;  /* 0xffffffff04047890 */ /* 0x000fc8000fffe0ff */
[----:B------:R-:W-:-:S06]  /*1210*/  ULOP3.LUT UR4, UR4, 0x7ffffffc, URZ, 0xc0, !UPT ;  /* 0x7ffffffc04047892 */ /* 0x000fcc000f8ec0ff */
[----:B--2---:R-:W-:-:S07]  /*1220*/  IMAD.U32 R21, RZ, RZ, UR4 ;  /* 0x00000004ff157e24 */ /* 0x004fce000f8e00ff */
.L_x_1:
[----:B------:R-:W2:Y:S02]  /*1230*/  LDCU.64 UR4, c[0x0][0x380] ;  /* 0x00007000ff0477ac */ /* 0x000ea40008000a00 */
[----:B--2---:R-:W-:-:S04]  /*1240*/  UIADD3 UR4, UPT, UPT, UR4, UR5, URZ ;  /* 0x0000000504047290 */ /* 0x004fc8000fffe0ff */
[----:B------:R-:W-:-:S04]  /*1250*/  UIADD3 UR4, UPT, UPT, UR4, -0x1, URZ ;  /* 0xffffffff04047890 */ /* 0x000fc8000fffe0ff */
[----:B------:R-:W-:-:S06]  /*1260*/  ULOP3.LUT UR4, UR4, 0x3, URZ, 0xc0, !UPT ;  /* 0x0000000304047892 */ /* 0x000fcc000f8ec0ff */
[----:B------:R-:W-:-:S13]  /*1270*/  ISETP.NE.AND P1, PT, RZ, UR4, PT ;  /* 0x00000004ff007c0c */ /* 0x000fda000bf25270 */
[----:B------:R-:W-:Y:S05]  /*1280*/  @!P1 EXIT ;  /* 0x000000000000994d */ /* 0x000fea0003800000 */
[----:B------:R-:W2:Y:S01]  /*1290*/  LDCU.64 UR6, c[0x0][0x380] ;  /* 0x00007000ff0677ac */ /* 0x000ea20008000a00 */
[----:B------:R-:W3:Y:S01]  /*12a0*/  LDC R15, c[0x0][0x38c] ;  /* 0x0000e300ff0f7b82 */ /* 0x000ee20000000800 */
[----:B------:R-:W-:Y:S01]  /*12b0*/  IADD3 R20, PT, PT, -R0, R21, R5 ;  /* 0x0000001500147210 */ /* 0x000fe20007ffe105 */
[----:B------:R-:W4:Y:S01]  /*12c0*/  LDCU UR5, c[0x0][0x388] ;  /* 0x00007100ff0577ac */ /* 0x000f220008000800 */
[----:B------:R-:W-:-:S03]  /*12d0*/  LOP3.LUT R5, RZ, R5, RZ, 0x33, !PT ;  /* 0x00000005ff057212 */ /* 0x000fc600078e33ff */
[C---:B------:R-:W-:Y:S01]  /*12e0*/  IMAD R14, R20.reuse, R17, RZ ;  /* 0x00000011140e7224 */ /* 0x040fe200078e02ff */
[----:B------:R-:W-:Y:S01]  /*12f0*/  UIADD3 UR4, UPT, UPT, -UR4, URZ, URZ ;  /* 0x000000ff04047290 */ /* 0x000fe2000fffe1ff */
[----:B------:R-:W-:Y:S01]  /*1300*/  VIADD R6, R20, 0xffffffff ;  /* 0xffffffff14067836 */ /* 0x000fe20000000000 */
[----:B------:R-:W-:Y:S02]  /*1310*/  IADD3 R5, PT, PT, -R21, R5, R0 ;  /* 0x0000000515057210 */ /* 0x000fe40007ffe100 */
[-C--:B------:R-:W-:Y:S01]  /*1320*/  IADD3 R7, PT, PT, R0, R17.reuse, R14 ;  /* 0x0000001100077210 */ /* 0x080fe20007ffe00e */
[----:B------:R-:W-:Y:S01]  /*1330*/  IMAD R17, R6, R17, R0 ;  /* 0x0000001106117224 */ /* 0x000fe200078e0200 */
[----:B01----:R-:W-:Y:S01]  /*1340*/  SHF.R.S32.HI R23, RZ, 0x1f, R3 ;  /* 0x0000001fff177819 */ /* 0x003fe20000011403 */
[----:B------:R-:W-:Y:S02]  /*1350*/  IMAD.U32 R22, RZ, RZ, UR4 ;  /* 0x00000004ff167e24 */ /* 0x000fe4000f8e00ff */
[----:B--2---:R-:W-:-:S02]  /*1360*/  IMAD R16, R2, UR7, R7 ;  /* 0x0000000702107c24 */ /* 0x004fc4000f8e0207 */
[----:B------:R-:W-:Y:S02]  /*1370*/  IMAD R17, R2, UR7, R17 ;  /* 0x0000000702117c24 */ /* 0x000fe4000f8e0211 */
[C---:B------:R-:W-:Y:S02]  /*1380*/  VIADD R2, R21.reuse, -UR6 ;  /* 0x8000000615027c36 */ /* 0x040fe40008000000 */
[----:B------:R-:W-:Y:S02]  /*1390*/  VIADD R21, R21, 0x1 ;  /* 0x0000000115157836 */ /* 0x000fe40000000000 */
[----:B----4-:R-:W-:-:S07]  /*13a0*/  VIADD R20, R20, -UR5 ;  /* 0x8000000514147c36 */ /* 0x010fce0008000000 */
.L_x_11:
[----:B0-----:R-:W-:Y:S02]  /*13b0*/  VIADDMNMX R7, R21, 0xffffffff, R4, PT ;  /* 0xffffffff15077846 */ /* 0x001fe40003800104 */
[----:B------:R-:W-:Y:S02]  /*13c0*/  MOV R9, 0x2 ;  /* 0x0000000200097802 */ /* 0x000fe40000000f00 */
[----:B------:R-:W-:Y:S02]  /*13d0*/  ISETP.GT.AND P1, PT, R0, R7, PT ;  /* 0x000000070000720c */ /* 0x000fe40003f24270 */
[----:B------:R-:W-:Y:S02]  /*13e0*/  ISETP.EQ.OR P2, PT, R5, -0x1, !P0 ;  /* 0xffffffff0500780c */ /* 0x000fe40004742670 */
[----:B------:R-:W-:Y:S02]  /*13f0*/  VIADDMNMX R7, R2, R9, 0x1, !PT ;  /* 0x0000000102077446 */ /* 0x000fe40007800109 */
[----:B------:R-:W-:-:S02]  /*1400*/  ISETP.EQ.OR P2, PT, R20, -0x1, P2 ;  /* 0xffffffff1400780c */ /* 0x000fc40001742670 */
[----:B------:R-:W-:-:S04]  /*1410*/  ISETP.LT.U32.OR P1, PT, R0, R7, P1 ;  /* 0x000000070000720c */ /* 0x000fc80000f21470 */
[----:B------:R-:W-:-:S13]  /*1420*/  PLOP3.LUT P1, PT, P1, P2, PT, 0xf8, 0x8f ;  /* 0x00000000008f781c */ /* 0x000fda0000f25f70 */
[----:B------:R-:W-:Y:S05]  /*1430*/  @P1 BRA `(.L_x_10) ;  /* 0x0000000000581947 */ /* 0x000fea0003800000 */
[----:B------:R-:W0:Y:S01]  /*1440*/  LDC.64 R6, c[0x0][0x398] ;  /* 0x0000e600ff067b82 */ /* 0x000e220000000a00 */
[----:B------:R-:W-:-:S04]  /*1450*/  IADD3 R19, P1, PT, R3, R14, RZ ;  /* 0x0000000e03137210 */ /* 0x000fc80007f3e0ff */
[----:B------:R-:W-:Y:S01]  /*1460*/  LEA.HI.X.SX32 R8, R14, R23, 0x1, P1 ;  /* 0x000000170e087211 */ /* 0x000fe200008f0eff */
[C---:B------:R-:W-:Y:S02]  /*1470*/  IMAD.SHL.U32 R18, R19.reuse, 0x8, RZ ;  /* 0x0000000813127824 */ /* 0x040fe400078e00ff */
[----:B------:R-:W1:Y:S01]  /*1480*/  LDC.64 R12, c[0x0][0x390] ;  /* 0x0000e400ff0c7b82 */ /* 0x000e620000000a00 */
[----:B------:R-:W-:Y:S02]  /*1490*/  SHF.L.U64.HI R19, R19, 0x3, R8 ;  /* 0x0000000313137819 */ /* 0x000fe40000010208 */
[----:B------:R-:W-:-:S04]  /*14a0*/  IADD3 R10, P1, PT, R18, UR46, RZ ;  /* 0x0000002e120a7c10 */ /* 0x000fc8000ff3e0ff */
[----:B------:R-:W-:-:S06]  /*14b0*/  IADD3.X R11, PT, PT, R19, UR47, RZ, P1, !PT ;  /* 0x0000002f130b7c10 */ /* 0x000fcc0008ffe4ff */
[----:B------:R-:W2:Y:S01]  /*14c0*/  LDG.E.64 R10, desc[UR36][R10.64+-0x8] ;  /* 0xfffff8240a0a7981 */ /* 0x000ea2000c1e1b00 */
[----:B0-----:R-:W-:-:S05]  /*14d0*/  IMAD.WIDE R6, R17, 0x8, R6 ;  /* 0x0000000811067825 */ /* 0x001fca00078e0206 */
[----:B------:R3:W2:Y:S01]  /*14e0*/  LDG.E.64 R8, desc[UR36][R6.64] ;  /* 0x0000002406087981 */ /* 0x0006a2000c1e1b00 */
[----:B-1----:R-:W-:Y:S01]  /*14f0*/  IMAD.WIDE R12, R16, 0x8, R12 ;  /* 0x00000008100c7825 */ /* 0x002fe200078e020c */
[----:B------:R-:W-:-:S05]  /*1500*/  IADD3 R18, P1, PT, R18, UR44, RZ ;  /* 0x0000002c12127c10 */ /* 0x000fca000ff3e0ff */
[----:B------:R-:W4:Y:S01]  /*1510*/  LDG.E.64 R12, desc[UR36][R12.64] ;  /* 0x000000240c0c7981 */ /* 0x000f22000c1e1b00 */
[----:B------:R-:W-:-:S06]  /*1520*/  IADD3.X R19, PT, PT, R19, UR45, RZ, P1, !PT ;  /* 0x0000002d13137c10 */ /* 0x000fcc0008ffe4ff */
[----:B------:R-:W5:Y:S01]  /*1530*/  LDG.E.64 R18, desc[UR36][R18.64+0x8] ;  /* 0x0000082412127981 */ /* 0x000f62000c1e1b00 */
[----:B---3--:R-:W-:Y:S01]  /*1540*/  IMAD.WIDE R6, R15, 0x8, R6 ;  /* 0x000000080f067825 */ /* 0x008fe200078e0206 */
[----:B--2---:R-:W-:-:S08]  /*1550*/  DADD R8, R8, R10 ;  /* 0x0000000008087229 */ /* 0x004fd0000000000a */
[----:B----4-:R-:W-:-:S08]  /*1560*/  DADD R8, R8, R12 ;  /* 0x0000000008087229 */ /* 0x010fd0000000000c */
[----:B-----5:R-:W-:-:S08]  /*1570*/  DADD R8, R8, R18 ;  /* 0x0000000008087229 */ /* 0x020fd00000000012 */
[----:B------:R-:W-:-:S07]  /*1580*/  DMUL R8, R8, 0.25 ;  /* 0x3fd0000008087828 */ /* 0x000fce0000000000 */
[----:B------:R0:W-:Y:S04]  /*1590*/  STG.E.64 desc[UR36][R6.64], R8 ;  /* 0x0000000806007986 */ /* 0x0001e8000c101b24 */
.L_x_10:
[----:B------:R-:W-:Y:S01]  /*15a0*/  VIADD R22, R22, 0x1 ;  /* 0x0000000116167836 */ /* 0x000fe20000000000 */
[----:B------:R-:W-:Y:S05]  /*15b0*/  WARPSYNC.ALL ;  /* 0x0000000000007948 */ /* 0x000fea0003800000 */
[----:B------:R-:W-:Y:S01]  /*15c0*/  ISETP.NE.AND P1, PT, R22, RZ, PT ;  /* 0x000000ff1600720c */ /* 0x000fe20003f25270 */
[----:B------:R-:W-:Y:S01]  /*15d0*/  BAR.SYNC.DEFER_BLOCKING 0x0 ;  /* 0x0000000000007b1d */ /* 0x000fe20000010000 */
[----:B------:R-:W-:Y:S02]  /*15e0*/  VIADD R5, R5, 0xffffffff ;  /* 0xffffffff05057836 */ /* 0x000fe40000000000 */
[----:B------:R-:W-:-:S02]  /*15f0*/  VIADD R21, R21, 0x1 ;  /* 0x0000000115157836 */ /* 0x000fc40000000000 */
[----:B------:R-:W-:Y:S02]  /*1600*/  VIADD R20, R20, 0x1 ;  /* 0x0000000114147836 */ /* 0x000fe40000000000 */
[----:B------:R-:W-:Y:S02]  /*1610*/  VIADD R2, R2, 0x1 ;  /* 0x0000000102027836 */ /* 0x000fe40000000000 */
[----:B------:R-:W-:Y:S02]  /*1620*/  VIADD R16, R16, UR38 ;  /* 0x0000002610107c36 */ /* 0x000fe40008000000 */
[----:B------:R-:W-:Y:S02]  /*1630*/  VIADD R14, R14, UR38 ;  /* 0x000000260e0e7c36 */ /* 0x000fe40008000000 */
[----:B------:R-:W-:Y:S01]  /*1640*/  VIADD R17, R17, UR38 ;  /* 0x0000002611117c36 */ /* 0x000fe20008000000 */
[----:B------:R-:W-:Y:S06]  /*1650*/  @P1 BRA `(.L_x_11) ;  /* 0xfffffffc00541947 */ /* 0x000fec000383ffff */
[----:B------:R-:W-:Y:S05]  /*1660*/  EXIT ;  /* 0x000000000000794d */ /* 0x000fea0003800000 */
.L_x_12:
[----:B------:R-:W-:-:S00]  /*1670*/  BRA `(.L_x_12) ;  /* 0xfffffffc00fc7947 */ /* 0x000fc0000383ffff */
[----:B------:R-:W-:-:S00]  /*1680*/  NOP ;  /* 0x0000000000007918 */ /* 0x000fc00000000000 */
[----:B------:R-:W-:-:S00]  /*1690*/  NOP ;  /* 0x0000000000007918 */ /* 0x000fc00000000000 */
[----:B------:R-:W-:-:S00]  /*16a0*/  NOP ;  /* 0x0000000000007918 */ /* 0x000fc00000000000 */
[----:B------:R-:W-:-:S00]  /*16b0*/  NOP ;  /* 0x0000000000007918 */ /* 0x000fc00000000000 */
[----:B------:R-:W-:-:S00]  /*16c0*/  NOP ;  /* 0x0000000000007918 */ /* 0x000fc00000000000 */
[----:B------:R-:W-:-:S00]  /*16d0*/  NOP ;  /* 0x0000000000007918 */ /* 0x000fc00000000000 */
[----:B------:R-:W-:-:S00]  /*16e0*/  NOP ;  /* 0x0000000000007918 */ /* 0x000fc00000000000 */
[----:B------:R-:W-:-:S00]  /*16f0*/  NOP ;  /* 0x0000000000007918 */ /* 0x000fc00000000000 */
.L_x_13:


//--------------------- .nv.global.init           --------------------------
	.section	.nv.global.init,"aw",@progbits
.nv.global.init:
	.type		$str,@object
	.size		$str,(.L_0 - $str)
$str:
        /*0000*/ 	.byte	0x42, 0x6c, 0x6f, 0x63, 0x6b, 0x20, 0x6f, 0x75, 0x74, 0x20, 0x6f, 0x66, 0x20, 0x62, 0x6f, 0x75
        /*0010*/ 	.byte	0x6e, 0x64, 0x73, 0x0a, 0x00
.L_0:


//--------------------- .nv.shared.reserved.0     --------------------------
	.section	.nv.shared.reserved.0,"aw",@nobits
	.weak		__nv_reservedSMEM_offset_0_alias
	.size		__nv_reservedSMEM_offset_0_alias, 0, 64
	.other		__nv_reservedSMEM_offset_0_alias,@"STO_CUDA_RESERVED_SHARED STV_DEFAULT"
__nv_reservedSMEM_offset_0_alias:
	.zero		0
	.zero		64


//--------------------- .nv.constant0._Z23gauss_seidel_block_waveIdEviiiiPKT_PS0_i --------------------------
	.section	.nv.constant0._Z23gauss_seidel_block_waveIdEviiiiPKT_PS0_i,"a",@progbits
	.sectionflags	@""
	.align	4
.nv.constant0._Z23gauss_seidel_block_waveIdEviiiiPKT_PS0_i:
	.zero		932


//--------------------- SYMBOLS --------------------------

	.type		.nv.reservedSmem.offset0,@object
	.size		.nv.reservedSmem.offset0,0x4
	.type		vprintf,@function
